	.headerflags	@"EF_CUDA_TEXMODE_UNIFIED EF_CUDA_64BIT_ADDRESS EF_CUDA_ACCELERATORS EF_CUDA_SM90 EF_CUDA_VIRTUAL_SM(EF_CUDA_SM90)"
	.elftype	@"ET_EXEC"


//--------------------- .nv.info                  --------------------------
	.section	.nv.info,"",@"SHT_CUDA_INFO"
	.align	4


	//----- nvinfo : EIATTR_REGCOUNT
	.align		4
        /*0000*/ 	.byte	0x04, 0x2f
        /*0002*/ 	.short	(.L_3 - .L_2)
	.align		4
.L_2:
        /*0004*/ 	.word	index@(triton_poi_fused__native_batch_norm_legit_no_training_relu_47)
        /*0008*/ 	.word	0x00000020


	//----- nvinfo : EIATTR_MIN_STACK_SIZE
	.align		4
.L_3:
        /*000c*/ 	.byte	0x04, 0x12
        /*000e*/ 	.short	(.L_5 - .L_4)
	.align		4
.L_4:
        /*0010*/ 	.word	index@(triton_poi_fused__native_batch_norm_legit_no_training_relu_47)
        /*0014*/ 	.word	0x00000000


	//----- nvinfo : EIATTR_FRAME_SIZE
	.align		4
.L_5:
        /*0018*/ 	.byte	0x04, 0x11
        /*001a*/ 	.short	(.L_7 - .L_6)
	.align		4
.L_6:
        /*001c*/ 	.word	index@(triton_poi_fused__native_batch_norm_legit_no_training_relu_47)
        /*0020*/ 	.word	0x00000000


	//----- nvinfo : EIATTR_MIN_STACK_SIZE
	.align		4
.L_7:
        /*0024*/ 	.byte	0x04, 0x12
        /*0026*/ 	.short	(.L_9 - .L_8)
	.align		4
.L_8:
        /*0028*/ 	.word	index@(triton_poi_fused__native_batch_norm_legit_no_training_relu_47)
        /*002c*/ 	.word	0x00000000
.L_9:


//--------------------- .nv.info.triton_poi_fused__native_batch_norm_legit_no_training_relu_47 --------------------------
	.section	.nv.info.triton_poi_fused__native_batch_norm_legit_no_training_relu_47,"",@"SHT_CUDA_INFO"
	.sectionflags	@""
	.align	4


	//----- nvinfo : EIATTR_CUDA_API_VERSION
	.align		4
        /*0000*/ 	.byte	0x04, 0x37
        /*0002*/ 	.short	(.L_11 - .L_10)
.L_10:
        /*0004*/ 	.word	0x0000007c


	//----- nvinfo : EIATTR_KPARAM_INFO
	.align		4
.L_11:
        /*0008*/ 	.byte	0x04, 0x17
        /*000a*/ 	.short	(.L_13 - .L_12)
.L_12:
        /*000c*/ 	.word	0x00000000
        /*0010*/ 	.short	0x0007
        /*0012*/ 	.short	0x0034
        /*0014*/ 	.byte	0x00, 0xf0, 0x11, 0x00


	//----- nvinfo : EIATTR_KPARAM_INFO
	.align		4
.L_13:
        /*0018*/ 	.byte	0x04, 0x17
        /*001a*/ 	.short	(.L_15 - .L_14)
.L_14:
        /*001c*/ 	.word	0x00000000
        /*0020*/ 	.short	0x0006
        /*0022*/ 	.short	0x0030
        /*0024*/ 	.byte	0x00, 0xf0, 0x11, 0x00


	//----- nvinfo : EIATTR_KPARAM_INFO
	.align		4
.L_15:
        /*0028*/ 	.byte	0x04, 0x17
        /*002a*/ 	.short	(.L_17 - .L_16)
.L_16:
        /*002c*/ 	.word	0x00000000
        /*0030*/ 	.short	0x0005
        /*0032*/ 	.short	0x0028
        /*0034*/ 	.byte	0x00, 0xf4, 0x21, 0x00


	//----- nvinfo : EIATTR_KPARAM_INFO
	.align		4
.L_17:
        /*0038*/ 	.byte	0x04, 0x17
        /*003a*/ 	.short	(.L_19 - .L_18)
.L_18:
        /*003c*/ 	.word	0x00000000
        /*0040*/ 	.short	0x0004
        /*0042*/ 	.short	0x0020
        /*0044*/ 	.byte	0x00, 0xf4, 0x21, 0x00


	//----- nvinfo : EIATTR_KPARAM_INFO
	.align		4
.L_19:
        /*0048*/ 	.byte	0x04, 0x17
        /*004a*/ 	.short	(.L_21 - .L_20)
.L_20:
        /*004c*/ 	.word	0x00000000
        /*0050*/ 	.short	0x0003
        /*0052*/ 	.short	0x0018
        /*0054*/ 	.byte	0x00, 0xf4, 0x21, 0x00


	//----- nvinfo : EIATTR_KPARAM_INFO
	.align		4
.L_21:
        /*0058*/ 	.byte	0x04, 0x17
        /*005a*/ 	.short	(.L_23 - .L_22)
.L_22:
        /*005c*/ 	.word	0x00000000
        /*0060*/ 	.short	0x0002
        /*0062*/ 	.short	0x0010
        /*0064*/ 	.byte	0x00, 0xf4, 0x21, 0x00


	//----- nvinfo : EIATTR_KPARAM_INFO
	.align		4
.L_23:
        /*0068*/ 	.byte	0x04, 0x17
        /*006a*/ 	.short	(.L_25 - .L_24)
.L_24:
        /*006c*/ 	.word	0x00000000
        /*0070*/ 	.short	0x0001
        /*0072*/ 	.short	0x0008
        /*0074*/ 	.byte	0x00, 0xf4, 0x21, 0x00


	//----- nvinfo : EIATTR_KPARAM_INFO
	.align		4
.L_25:
        /*0078*/ 	.byte	0x04, 0x17
        /*007a*/ 	.short	(.L_27 - .L_26)
.L_26:
        /*007c*/ 	.word	0x00000000
        /*0080*/ 	.short	0x0000
        /*0082*/ 	.short	0x0000
        /*0084*/ 	.byte	0x00, 0xf4, 0x21, 0x00


	//----- nvinfo : EIATTR_SPARSE_MMA_MASK
	.align		4
.L_27:
        /*0088*/ 	.byte	0x03, 0x50
        /*008a*/ 	.short	0x0000


	//----- nvinfo : EIATTR_MAXREG_COUNT
	.align		4
        /*008c*/ 	.byte	0x03, 0x1b
        /*008e*/ 	.short	0x00ff


	//----- nvinfo : EIATTR_EXIT_INSTR_OFFSETS
	.align		4
        /*0090*/ 	.byte	0x04, 0x1c
        /*0092*/ 	.short	(.L_29 - .L_28)


	//   ....[0]....
.L_28:
        /*0094*/ 	.word	0x00000b00


	//   ....[1]....
        /*0098*/ 	.word	0x00000bd0


	//----- nvinfo : EIATTR_REQNTID
	.align		4
.L_29:
        /*009c*/ 	.byte	0x04, 0x10
        /*009e*/ 	.short	(.L_31 - .L_30)
.L_30:
        /*00a0*/ 	.word	0x00000080
        /*00a4*/ 	.word	0x00000001
        /*00a8*/ 	.word	0x00000001


	//----- nvinfo : EIATTR_CBANK_PARAM_SIZE
	.align		4
.L_31:
        /*00ac*/ 	.byte	0x03, 0x19
        /*00ae*/ 	.short	0x0038


	//----- nvinfo : EIATTR_PARAM_CBANK
	.align		4
        /*00b0*/ 	.byte	0x04, 0x0a
        /*00b2*/ 	.short	(.L_33 - .L_32)
	.align		4
.L_32:
        /*00b4*/ 	.word	index@(.nv.constant0.triton_poi_fused__native_batch_norm_legit_no_training_relu_47)
        /*00b8*/ 	.short	0x0210
        /*00ba*/ 	.short	0x0038


	//----- nvinfo : EIATTR_SW_WAR
	.align		4
.L_33:
        /*00bc*/ 	.byte	0x04, 0x36
        /*00be*/ 	.short	(.L_35 - .L_34)
.L_34:
        /*00c0*/ 	.word	0x00000008
.L_35:


//--------------------- .nv.callgraph             --------------------------
	.section	.nv.callgraph,"",@"SHT_CUDA_CALLGRAPH"
	.align	4
	.sectionentsize	8
	.align		4
        /*0000*/ 	.word	0x00000000
	.align		4
        /*0004*/ 	.word	0xffffffff
	.align		4
        /*0008*/ 	.word	0x00000000
	.align		4
        /*000c*/ 	.word	0xfffffffe
	.align		4
        /*0010*/ 	.word	0x00000000
	.align		4
        /*0014*/ 	.word	0xfffffffd
	.align		4
        /*0018*/ 	.word	0x00000000
	.align		4
        /*001c*/ 	.word	0xfffffffc


//--------------------- .nv.constant4             --------------------------
	.section	.nv.constant4,"a",@progbits
	.align	8
	.align		8
.nv.constant4:
        /*0000*/ 	.dword	_$_str
	.align		8
        /*0008*/ 	.dword	_$_str_$_2


//--------------------- .text.triton_poi_fused__native_batch_norm_legit_no_training_relu_47 --------------------------
	.section	.text.triton_poi_fused__native_batch_norm_legit_no_training_relu_47,"ax",@progbits
	.sectionflags	@"SHF_BARRIERS=1"
	.align	128
        .global         triton_poi_fused__native_batch_norm_legit_no_training_relu_47
        .type           triton_poi_fused__native_batch_norm_legit_no_training_relu_47,@function
        .size           triton_poi_fused__native_batch_norm_legit_no_training_relu_47,(.L_x_1 - triton_poi_fused__native_batch_norm_legit_no_training_relu_47)
        .other          triton_poi_fused__native_batch_norm_legit_no_training_relu_47,@"STO_CUDA_ENTRY STV_DEFAULT"
triton_poi_fused__native_batch_norm_legit_no_training_relu_47:
.text.triton_poi_fused__native_batch_norm_legit_no_training_relu_47:
[----:B------:R-:W0:Y:S01]  /*0000*/  LDC R1, c[0x0][0x28] ;  /* 0x00000a00ff017b82 */ /* 0x000e220000000800 */
[----:B------:R-:W1:Y:S07]  /*0010*/  S2R R2, SR_CTAID.Y ;  /* 0x0000000000027919 */ /* 0x000e6e0000002600 */
[----:B------:R-:W2:Y:S01]  /*0020*/  LDC.64 R10, c[0x0][0x220] ;  /* 0x00008800ff0a7b82 */ /* 0x000ea20000000a00 */
[----:B------:R-:W-:Y:S01]  /*0030*/  CS2R R6, SRZ ;  /* 0x0000000000067805 */ /* 0x000fe2000001ff00 */
[----:B------:R-:W-:Y:S01]  /*0040*/  ULDC.64 UR6, c[0x0][0x208] ;  /* 0x0000820000067ab9 */ /* 0x000fe20000000a00 */
[----:B------:R-:W3:Y:S01]  /*0050*/  S2R R3, SR_TID.X ;  /* 0x0000000000037919 */ /* 0x000ee20000002100 */
[----:B------:R-:W4:Y:S04]  /*0060*/  S2R R0, SR_CTAID.X ;  /* 0x0000000000007919 */ /* 0x000f280000002500 */
[----:B------:R-:W5:Y:S08]  /*0070*/  LDC.64 R24, c[0x0][0x210] ;  /* 0x00008400ff187b82 */ /* 0x000f700000000a00 */
[----:B------:R-:W5:Y:S01]  /*0080*/  LDC.64 R20, c[0x0][0x218] ;  /* 0x00008600ff147b82 */ /* 0x000f620000000a00 */
[----:B-1----:R-:W-:-:S04]  /*0090*/  IMAD.SHL.U32 R2, R2, 0x4, RZ ;  /* 0x0000000402027824 */ /* 0x002fc800078e00ff */
[C---:B------:R-:W-:Y:S01]  /*00a0*/  IMAD.HI R4, R2.reuse, 0x66666667, RZ ;  /* 0x6666666702047827 */ /* 0x040fe200078e02ff */
[----:B------:R-:W-:-:S04]  /*00b0*/  ISETP.GE.AND P0, PT, R2, 0x500, PT ;  /* 0x000005000200780c */ /* 0x000fc80003f06270 */
[----:B------:R-:W-:-:S04]  /*00c0*/  SHF.R.U32.HI R5, RZ, 0x1f, R4 ;  /* 0x0000001fff057819 */ /* 0x000fc80000011604 */
[----:B------:R-:W-:Y:S02]  /*00d0*/  LEA.HI.SX32 R8, R4, R5, 0x19 ;  /* 0x0000000504087211 */ /* 0x000fe400078fcaff */
[----:B------:R-:W-:-:S03]  /*00e0*/  CS2R R4, SRZ ;  /* 0x0000000000047805 */ /* 0x000fc6000001ff00 */
[----:B------:R-:W-:-:S04]  /*00f0*/  IMAD R23, R8, -0x140, R2 ;  /* 0xfffffec008177824 */ /* 0x000fc800078e0202 */
[----:B--2---:R-:W-:-:S05]  /*0100*/  IMAD.WIDE R10, R23, 0x4, R10 ;  /* 0x00000004170a7825 */ /* 0x004fca00078e020a */
[----:B------:R1:W2:Y:S01]  /*0110*/  @!P0 LDG.E.EL.128 R4, desc[UR6][R10.64] ;  /* 0x000000060a048981 */ /* 0x0002a2000c2e1d00 */
[----:B---3--:R-:W-:Y:S01]  /*0120*/  LOP3.LUT R9, R3, 0x7f, RZ, 0xc0, !PT ;  /* 0x0000007f03097812 */ /* 0x008fe200078ec0ff */
[----:B------:R-:W-:-:S03]  /*0130*/  IMAD R14, R8, 0xf500, R23 ;  /* 0x0000f500080e7824 */ /* 0x000fc600078e0217 */
[----:B----4-:R-:W-:Y:S02]  /*0140*/  PRMT R12, R9, 0x6540, R0 ;  /* 0x00006540090c7816 */ /* 0x010fe40000000000 */
[----:B------:R-:W-:Y:S02]  /*0150*/  CS2R R8, SRZ ;  /* 0x0000000000087805 */ /* 0x000fe4000001ff00 */
[C---:B------:R-:W-:Y:S01]  /*0160*/  LOP3.LUT R13, R12.reuse, 0x80, RZ, 0xfc, !PT ;  /* 0x000000800c0d7812 */ /* 0x040fe200078efcff */
[C-C-:B------:R-:W-:Y:S01]  /*0170*/  IMAD R27, R12.reuse, 0x140, R14.reuse ;  /* 0x000001400c1b7824 */ /* 0x140fe200078e020e */
[----:B------:R-:W-:Y:S02]  /*0180*/  ISETP.LT.AND P1, PT, R12, 0xc4, !P0 ;  /* 0x000000c40c00780c */ /* 0x000fe40004721270 */
[----:B-1----:R-:W-:Y:S02]  /*0190*/  CS2R R10, SRZ ;  /* 0x00000000000a7805 */ /* 0x002fe4000001ff00 */
[C---:B------:R-:W-:Y:S01]  /*01a0*/  ISETP.LT.AND P2, PT, R13.reuse, 0xc4, !P0 ;  /* 0x000000c40d00780c */ /* 0x040fe20004741270 */
[----:B------:R-:W-:-:S02]  /*01b0*/  IMAD R15, R13, 0x140, R14 ;  /* 0x000001400d0f7824 */ /* 0x000fc400078e020e */
[----:B-----5:R-:W-:Y:S01]  /*01c0*/  IMAD.WIDE R26, R27, 0x4, R24 ;  /* 0x000000041b1a7825 */ /* 0x020fe200078e0218 */
[----:B------:R-:W-:-:S03]  /*01d0*/  CS2R R12, SRZ ;  /* 0x00000000000c7805 */ /* 0x000fc6000001ff00 */
[----:B------:R-:W-:Y:S01]  /*01e0*/  IMAD.WIDE R24, R15, 0x4, R24 ;  /* 0x000000040f187825 */ /* 0x000fe200078e0218 */
[----:B------:R-:W-:-:S03]  /*01f0*/  CS2R R14, SRZ ;  /* 0x00000000000e7805 */ /* 0x000fc6000001ff00 */
[C---:B0-----:R-:W-:Y:S01]  /*0200*/  IMAD.WIDE R20, R23.reuse, 0x4, R20 ;  /* 0x0000000417147825 */ /* 0x041fe200078e0214 */
[----:B------:R-:W3:Y:S01]  /*0210*/  @P1 LDG.E.EL.128 R8, desc[UR6][R26.64] ;  /* 0x000000061a081981 */ /* 0x000ee2000c2e1d00 */
[----:B------:R-:W-:Y:S02]  /*0220*/  CS2R R16, SRZ ;  /* 0x0000000000107805 */ /* 0x000fe4000001ff00 */
[----:B------:R-:W-:Y:S01]  /*0230*/  CS2R R18, SRZ ;  /* 0x0000000000127805 */ /* 0x000fe2000001ff00 */
[----:B------:R0:W3:Y:S05]  /*0240*/  @!P0 LDG.E.EL.128 R12, desc[UR6][R20.64] ;  /* 0x00000006140c8981 */ /* 0x0000ea000c2e1d00 */
[----:B------:R1:W4:Y:S01]  /*0250*/  @P2 LDG.E.EL.128 R16, desc[UR6][R24.64] ;  /* 0x0000000618102981 */ /* 0x000322000c2e1d00 */
[----:B------:R-:W-:Y:S01]  /*0260*/  IMAD.MOV.U32 R22, RZ, RZ, 0x3e800000 ;  /* 0x3e800000ff167424 */ /* 0x000fe200078e00ff */
[----:B0-----:R-:W0:Y:S02]  /*0270*/  LDC.64 R20, c[0x0][0x230] ;  /* 0x00008c00ff147b82 */ /* 0x001e240000000a00 */
[----:B0-----:R-:W-:-:S04]  /*0280*/  IMAD.WIDE R20, R23, 0x4, R20 ;  /* 0x0000000417147825 */ /* 0x001fc800078e0214 */
[----:B--2---:R-:W-:Y:S01]  /*0290*/  FADD R4, R4, 9.9999997473787516356e-06 ;  /* 0x3727c5ac04047421 */ /* 0x004fe20000000000 */
[----:B------:R-:W-:Y:S01]  /*02a0*/  FADD R5, R5, 9.9999997473787516356e-06 ;  /* 0x3727c5ac05057421 */ /* 0x000fe20000000000 */
[----:B------:R-:W-:Y:S02]  /*02b0*/  FADD R7, R7, 9.9999997473787516356e-06 ;  /* 0x3727c5ac07077421 */ /* 0x000fe40000000000 */
[----:B------:R-:W0:Y:S08]  /*02c0*/  MUFU.SQRT R26, R4 ;  /* 0x00000004001a7308 */ /* 0x000e300000002000 */
[----:B------:R2:W5:Y:S01]  /*02d0*/  MUFU.SQRT R27, R5 ;  /* 0x00000005001b7308 */ /* 0x0005620000002000 */
[----:B0-----:R-:W-:-:S07]  /*02e0*/  FSETP.GT.AND P1, PT, R26, 8.50705917302346158658e+37, PT ;  /* 0x7e8000001a00780b */ /* 0x001fce0003f24000 */
[----:B------:R3:W0:Y:S01]  /*02f0*/  MUFU.SQRT R29, R7 ;  /* 0x00000007001d7308 */ /* 0x0006220000002000 */
[----:B------:R-:W-:Y:S01]  /*0300*/  FSETP.GEU.AND P4, PT, R26, 1.175494350822287508e-38, PT ;  /* 0x008000001a00780b */ /* 0x000fe20003f8e000 */
[----:B--2---:R-:W2:Y:S01]  /*0310*/  LDC.64 R4, c[0x0][0x228] ;  /* 0x00008a00ff047b82 */ /* 0x004ea20000000a00 */
[C---:B-----5:R-:W-:Y:S02]  /*0320*/  FSETP.GT.AND P2, PT, R27.reuse, 8.50705917302346158658e+37, PT ;  /* 0x7e8000001b00780b */ /* 0x060fe40003f44000 */
[----:B------:R-:W-:Y:S01]  /*0330*/  FSETP.GEU.AND P5, PT, R27, 1.175494350822287508e-38, PT ;  /* 0x008000001b00780b */ /* 0x000fe20003fae000 */
[----:B---3--:R-:W-:Y:S01]  /*0340*/  FADD R7, -R12, R8 ;  /* 0x000000080c077221 */ /* 0x008fe20000000100 */
[C---:B-1----:R-:W-:Y:S01]  /*0350*/  FADD R24, -R13.reuse, R9 ;  /* 0x000000090d187221 */ /* 0x042fe20000000100 */
[----:B------:R-:W-:Y:S01]  /*0360*/  @P1 FMUL R26, R26, 0.25 ;  /* 0x3e8000001a1a1820 */ /* 0x000fe20000400000 */
[----:B----4-:R-:W-:Y:S01]  /*0370*/  FADD R17, -R13, R17 ;  /* 0x000000110d117221 */ /* 0x010fe20000000100 */
[----:B------:R-:W-:Y:S01]  /*0380*/  FADD R25, -R14, R10 ;  /* 0x0000000a0e197221 */ /* 0x000fe20000000100 */
[----:B0-----:R-:W-:-:S03]  /*0390*/  FSETP.GT.AND P3, PT, R29, 8.50705917302346158658e+37, PT ;  /* 0x7e8000001d00780b */ /* 0x001fc60003f64000 */
[----:B------:R-:W-:Y:S01]  /*03a0*/  @!P4 FMUL R26, R26, 16777216 ;  /* 0x4b8000001a1ac820 */ /* 0x000fe20000400000 */
[----:B------:R-:W-:Y:S01]  /*03b0*/  FSETP.GEU.AND P6, PT, R29, 1.175494350822287508e-38, PT ;  /* 0x008000001d00780b */ /* 0x000fe20003fce000 */
[----:B------:R-:W-:Y:S01]  /*03c0*/  FADD R16, -R12, R16 ;  /* 0x000000100c107221 */ /* 0x000fe20000000100 */
[C---:B------:R-:W-:Y:S01]  /*03d0*/  FSEL R9, R22.reuse, 1, P1 ;  /* 0x3f80000016097808 */ /* 0x040fe20000800000 */
[----:B------:R-:W-:Y:S01]  /*03e0*/  @P2 FMUL R27, R27, 0.25 ;  /* 0x3e8000001b1b2820 */ /* 0x000fe20000400000 */
[C---:B------:R-:W-:Y:S01]  /*03f0*/  FSEL R10, R22.reuse, 1, P2 ;  /* 0x3f800000160a7808 */ /* 0x040fe20001000000 */
[----:B------:R-:W0:Y:S01]  /*0400*/  MUFU.RCP R26, R26 ;  /* 0x0000001a001a7308 */ /* 0x000e220000001000 */
[----:B------:R-:W-:Y:S01]  /*0410*/  FSEL R13, R22, 1, P3 ;  /* 0x3f800000160d7808 */ /* 0x000fe20001800000 */
[----:B------:R-:W-:Y:S01]  /*0420*/  @!P5 FMUL R27, R27, 16777216 ;  /* 0x4b8000001b1bd820 */ /* 0x000fe20000400000 */
[----:B------:R-:W-:Y:S01]  /*0430*/  @!P4 FMUL R9, R9, 16777216 ;  /* 0x4b8000000909c820 */ /* 0x000fe20000400000 */
[----:B------:R-:W-:Y:S01]  /*0440*/  @!P5 FMUL R10, R10, 16777216 ;  /* 0x4b8000000a0ad820 */ /* 0x000fe20000400000 */
[----:B------:R-:W-:Y:S01]  /*0450*/  FADD R18, -R14, R18 ;  /* 0x000000120e127221 */ /* 0x000fe20000000100 */
[----:B------:R-:W-:Y:S01]  /*0460*/  @P3 FMUL R29, R29, 0.25 ;  /* 0x3e8000001d1d3820 */ /* 0x000fe20000400000 */
[----:B------:R-:W-:Y:S01]  /*0470*/  FADD R28, -R15, R11 ;  /* 0x0000000b0f1c7221 */ /* 0x000fe20000000100 */
[----:B------:R-:W1:Y:S01]  /*0480*/  MUFU.RCP R27, R27 ;  /* 0x0000001b001b7308 */ /* 0x000e620000001000 */
[----:B------:R-:W-:Y:S01]  /*0490*/  @!P6 FMUL R13, R13, 16777216 ;  /* 0x4b8000000d0de820 */ /* 0x000fe20000400000 */
[----:B------:R-:W-:Y:S01]  /*04a0*/  @!P6 FMUL R29, R29, 16777216 ;  /* 0x4b8000001d1de820 */ /* 0x000fe20000400000 */
[----:B------:R-:W-:Y:S01]  /*04b0*/  FADD R19, -R15, R19 ;  /* 0x000000130f137221 */ /* 0x000fe20000000100 */
[----:B--2---:R-:W-:-:S04]  /*04c0*/  IMAD.WIDE R4, R23, 0x4, R4 ;  /* 0x0000000417047825 */ /* 0x004fc800078e0204 */
[----:B0-----:R-:W-:Y:S01]  /*04d0*/  FMUL R26, R26, R9 ;  /* 0x000000091a1a7220 */ /* 0x001fe20000400000 */
[----:B------:R-:W0:Y:S01]  /*04e0*/  MUFU.RCP R8, R29 ;  /* 0x0000001d00087308 */ /* 0x000e220000001000 */
[----:B------:R-:W-:Y:S01]  /*04f0*/  CS2R R14, SRZ ;  /* 0x00000000000e7805 */ /* 0x000fe2000001ff00 */
[----:B-1----:R-:W-:Y:S01]  /*0500*/  FMUL R27, R27, R10 ;  /* 0x0000000a1b1b7220 */ /* 0x002fe20000400000 */
[----:B------:R-:W-:Y:S01]  /*0510*/  CS2R R10, SRZ ;  /* 0x00000000000a7805 */ /* 0x000fe2000001ff00 */
[----:B0-----:R-:W-:Y:S01]  /*0520*/  FMUL R29, R8, R13 ;  /* 0x0000000d081d7220 */ /* 0x001fe20000400000 */
[----:B------:R-:W-:Y:S02]  /*0530*/  CS2R R8, SRZ ;  /* 0x0000000000087805 */ /* 0x000fe4000001ff00 */
[----:B------:R-:W-:-:S04]  /*0540*/  CS2R R12, SRZ ;  /* 0x00000000000c7805 */ /* 0x000fc8000001ff00 */
[----:B------:R0:W2:Y:S04]  /*0550*/  @!P0 LDG.E.EL.128 R8, desc[UR6][R4.64] ;  /* 0x0000000604088981 */ /* 0x0000a8000c2e1d00 */
[----:B------:R-:W2:Y:S01]  /*0560*/  @!P0 LDG.E.EL.128 R12, desc[UR6][R20.64] ;  /* 0x00000006140c8981 */ /* 0x000ea2000c2e1d00 */
[----:B------:R-:W-:Y:S01]  /*0570*/  FADD R6, R6, 9.9999997473787516356e-06 ;  /* 0x3727c5ac06067421 */ /* 0x000fe20000000000 */
[----:B------:R-:W1:Y:S01]  /*0580*/  S2UR UR5, SR_CgaCtaId ;  /* 0x00000000000579c3 */ /* 0x000e620000008800 */
[C---:B------:R-:W-:Y:S01]  /*0590*/  FMUL R7, R26.reuse, R7 ;  /* 0x000000071a077220 */ /* 0x040fe20000400000 */
[C---:B------:R-:W-:Y:S01]  /*05a0*/  FMUL R28, R29.reuse, R28 ;  /* 0x0000001c1d1c7220 */ /* 0x040fe20000400000 */
[----:B------:R3:W4:Y:S01]  /*05b0*/  MUFU.SQRT R23, R6 ;  /* 0x0000000600177308 */ /* 0x0007220000002000 */
[----:B0-----:R-:W-:Y:S01]  /*05c0*/  FMUL R4, R29, R19 ;  /* 0x000000131d047220 */ /* 0x001fe20000400000 */
[----:B------:R-:W-:Y:S01]  /*05d0*/  FMUL R19, R26, R16 ;  /* 0x000000101a137220 */ /* 0x000fe20000400000 */
[C---:B------:R-:W-:Y:S01]  /*05e0*/  FMUL R24, R27.reuse, R24 ;  /* 0x000000181b187220 */ /* 0x040fe20000400000 */
[----:B------:R-:W-:Y:S01]  /*05f0*/  UMOV UR4, 0x400 ;  /* 0x0000040000047882 */ /* 0x000fe20000000000 */
[----:B---3--:R-:W-:Y:S01]  /*0600*/  FMUL R6, R27, R17 ;  /* 0x000000111b067220 */ /* 0x008fe20000400000 */
[----:B----4-:R-:W-:-:S02]  /*0610*/  FSETP.GT.AND P0, PT, R23, 8.50705917302346158658e+37, PT ;  /* 0x7e8000001700780b */ /* 0x010fc40003f04000 */
[----:B------:R-:W-:Y:S02]  /*0620*/  FSETP.GEU.AND P1, PT, R23, 1.175494350822287508e-38, PT ;  /* 0x008000001700780b */ /* 0x000fe40003f2e000 */
[----:B------:R-:W-:Y:S01]  /*0630*/  FSEL R22, R22, 1, P0 ;  /* 0x3f80000016167808 */ /* 0x000fe20000000000 */
[----:B-1----:R-:W-:-:S08]  /*0640*/  UPRMT UR4, UR5, 0x654, UR4 ;  /* 0x0000065405047896 */ /* 0x002fd00008000004 */
[----:B------:R-:W-:Y:S02]  /*0650*/  @P0 FMUL R23, R23, 0.25 ;  /* 0x3e80000017170820 */ /* 0x000fe40000400000 */
[----:B------:R-:W-:Y:S02]  /*0660*/  @!P1 FMUL R22, R22, 16777216 ;  /* 0x4b80000016169820 */ /* 0x000fe40000400000 */
[----:B------:R-:W-:-:S06]  /*0670*/  @!P1 FMUL R23, R23, 16777216 ;  /* 0x4b80000017179820 */ /* 0x000fcc0000400000 */
[----:B------:R-:W0:Y:S02]  /*0680*/  MUFU.RCP R23, R23 ;  /* 0x0000001700177308 */ /* 0x000e240000001000 */
[----:B0-----:R-:W-:-:S04]  /*0690*/  FMUL R22, R23, R22 ;  /* 0x0000001617167220 */ /* 0x001fc80000400000 */
[C---:B------:R-:W-:Y:S01]  /*06a0*/  FMUL R25, R22.reuse, R25 ;  /* 0x0000001916197220 */ /* 0x040fe20000400000 */
[----:B------:R-:W-:Y:S01]  /*06b0*/  FMUL R5, R22, R18 ;  /* 0x0000001216057220 */ /* 0x000fe20000400000 */
[-CC-:B--2---:R-:W-:Y:S01]  /*06c0*/  FFMA R7, R7, R8.reuse, R12.reuse ;  /* 0x0000000807077223 */ /* 0x184fe2000000000c */
[----:B------:R-:W-:Y:S01]  /*06d0*/  FFMA R19, R19, R8, R12 ;  /* 0x0000000813137223 */ /* 0x000fe2000000000c */
[-CC-:B------:R-:W-:Y:S01]  /*06e0*/  FFMA R6, R6, R9.reuse, R13.reuse ;  /* 0x0000000906067223 */ /* 0x180fe2000000000d */
[-CC-:B------:R-:W-:Y:S01]  /*06f0*/  FFMA R25, R25, R10.reuse, R14.reuse ;  /* 0x0000000a19197223 */ /* 0x180fe2000000000e */
[----:B------:R-:W-:Y:S01]  /*0700*/  FFMA R24, R24, R9, R13 ;  /* 0x0000000918187223 */ /* 0x000fe2000000000d */
[----:B------:R-:W-:Y:S01]  /*0710*/  FSETP.GEU.AND P0, PT, R7, RZ, PT ;  /* 0x000000ff0700720b */ /* 0x000fe20003f0e000 */
[----:B------:R-:W-:Y:S01]  /*0720*/  FFMA R5, R5, R10, R14 ;  /* 0x0000000a05057223 */ /* 0x000fe2000000000e */
[-CC-:B------:R-:W-:Y:S01]  /*0730*/  FFMA R28, R28, R11.reuse, R15.reuse ;  /* 0x0000000b1c1c7223 */ /* 0x180fe2000000000f */
[----:B------:R-:W-:Y:S01]  /*0740*/  FFMA R4, R4, R11, R15 ;  /* 0x0000000b04047223 */ /* 0x000fe2000000000f */
[----:B------:R-:W-:-:S02]  /*0750*/  FSEL R7, R7, RZ, P0 ;  /* 0x000000ff07077208 */ /* 0x000fc40000000000 */
[----:B------:R-:W-:Y:S02]  /*0760*/  FSETP.GEU.AND P2, PT, R25, RZ, PT ;  /* 0x000000ff1900720b */ /* 0x000fe40003f4e000 */
[----:B------:R-:W-:Y:S02]  /*0770*/  FSETP.GEU.AND P1, PT, R19, RZ, PT ;  /* 0x000000ff1300720b */ /* 0x000fe40003f2e000 */
[C---:B------:R-:W-:Y:S02]  /*0780*/  FSETP.GEU.AND P0, PT, R6.reuse, RZ, PT ;  /* 0x000000ff0600720b */ /* 0x040fe40003f0e000 */
[----:B------:R-:W-:Y:S02]  /*0790*/  FSEL R25, R25, RZ, P2 ;  /* 0x000000ff19197208 */ /* 0x000fe40001000000 */
[----:B------:R-:W-:Y:S02]  /*07a0*/  FSEL R19, R19, RZ, P1 ;  /* 0x000000ff13137208 */ /* 0x000fe40000800000 */
[----:B------:R-:W-:-:S02]  /*07b0*/  FSEL R6, R6, RZ, P0 ;  /* 0x000000ff06067208 */ /* 0x000fc40000000000 */
[----:B------:R-:W-:Y:S02]  /*07c0*/  LOP3.LUT R13, R3, 0x7f, RZ, 0xc0, !PT ;  /* 0x0000007f030d7812 */ /* 0x000fe400078ec0ff */
[----:B------:R-:W-:Y:S02]  /*07d0*/  FSETP.GEU.AND P3, PT, R24, RZ, PT ;  /* 0x000000ff1800720b */ /* 0x000fe40003f6e000 */
[----:B------:R-:W-:Y:S02]  /*07e0*/  FSETP.GEU.AND P1, PT, R5, RZ, PT ;  /* 0x000000ff0500720b */ /* 0x000fe40003f2e000 */
[----:B------:R-:W-:Y:S02]  /*07f0*/  FSETP.GEU.AND P0, PT, R4, RZ, PT ;  /* 0x000000ff0400720b */ /* 0x000fe40003f0e000 */
[----:B------:R-:W-:Y:S02]  /*0800*/  FSETP.GEU.AND P2, PT, R28, RZ, PT ;  /* 0x000000ff1c00720b */ /* 0x000fe40003f4e000 */
[----:B------:R-:W-:-:S02]  /*0810*/  LEA R13, R13, UR4, 0x2 ;  /* 0x000000040d0d7c11 */ /* 0x000fc4000f8e10ff */
[----:B------:R-:W-:Y:S02]  /*0820*/  FSEL R24, R24, RZ, P3 ;  /* 0x000000ff18187208 */ /* 0x000fe40001800000 */
[----:B------:R-:W-:Y:S01]  /*0830*/  FSEL R10, R5, RZ, P1 ;  /* 0x000000ff050a7208 */ /* 0x000fe20000800000 */
[----:B------:R-:W-:Y:S01]  /*0840*/  STS [R13], R7 ;  /* 0x000000070d007388 */ /* 0x000fe20000000800 */
[----:B------:R-:W-:Y:S02]  /*0850*/  FSEL R28, R28, RZ, P2 ;  /* 0x000000ff1c1c7208 */ /* 0x000fe40001000000 */
[----:B------:R-:W-:Y:S01]  /*0860*/  FSEL R12, R4, RZ, P0 ;  /* 0x000000ff040c7208 */ /* 0x000fe20000000000 */
[----:B------:R-:W-:Y:S01]  /*0870*/  STS [R13+0x404], R24 ;  /* 0x000404180d007388 */ /* 0x000fe20000000800 */
[----:B------:R-:W-:Y:S02]  /*0880*/  SHF.R.U32.HI R8, RZ, 0x4, R3 ;  /* 0x00000004ff087819 */ /* 0x000fe40000011603 */
[----:B------:R-:W-:Y:S01]  /*0890*/  SHF.L.U32 R9, R3, 0x2, RZ ;  /* 0x0000000203097819 */ /* 0x000fe200000006ff */
[----:B------:R-:W-:Y:S01]  /*08a0*/  STS [R13+0x808], R25 ;  /* 0x000808190d007388 */ /* 0x000fe20000000800 */
[----:B------:R-:W-:-:S02]  /*08b0*/  LOP3.LUT R11, R8, 0x4, RZ, 0xc0, !PT ;  /* 0x00000004080b7812 */ /* 0x000fc400078ec0ff */
[----:B------:R-:W-:Y:S01]  /*08c0*/  LOP3.LUT R8, R9, 0x1fc, RZ, 0xc0, !PT ;  /* 0x000001fc09087812 */ /* 0x000fe200078ec0ff */
[----:B------:R-:W-:Y:S01]  /*08d0*/  STS [R13+0x200], R19 ;  /* 0x000200130d007388 */ /* 0x000fe20000000800 */
[----:B------:R-:W-:Y:S01]  /*08e0*/  SHF.R.U32.HI R3, RZ, 0x6, R3 ;  /* 0x00000006ff037819 */ /* 0x000fe20000011603 */
[----:B------:R-:W-:Y:S01]  /*08f0*/  VIADD R11, R11, UR4 ;  /* 0x000000040b0b7c36 */ /* 0x000fe20008000000 */
[----:B------:R-:W-:Y:S01]  /*0900*/  LOP3.LUT R9, R9, 0xfc, RZ, 0xc0, !PT ;  /* 0x000000fc09097812 */ /* 0x000fe200078ec0ff */
[----:B------:R-:W-:Y:S01]  /*0910*/  STS [R13+0x604], R6 ;  /* 0x000604060d007388 */ /* 0x000fe20000000800 */
[----:B------:R-:W-:Y:S02]  /*0920*/  SGXT.U32 R3, R3, 0x1 ;  /* 0x000000010303781a */ /* 0x000fe40000000000 */
[----:B------:R-:W-:Y:S01]  /*0930*/  LEA R14, R8, R11, 0x2 ;  /* 0x0000000b080e7211 */ /* 0x000fe200078e10ff */
[----:B------:R0:W-:Y:S01]  /*0940*/  STS [R13+0xa08], R10 ;  /* 0x000a080a0d007388 */ /* 0x0001e20000000800 */
[----:B------:R-:W-:-:S03]  /*0950*/  PRMT R0, R9, 0x6540, R0 ;  /* 0x0000654009007816 */ /* 0x000fc60000000000 */
[----:B------:R-:W-:Y:S01]  /*0960*/  STS [R13+0xc0c], R28 ;  /* 0x000c0c1c0d007388 */ /* 0x000fe20000000800 */
[----:B------:R-:W-:-:S03]  /*0970*/  ISETP.GE.AND P0, PT, R0, 0xc4, PT ;  /* 0x000000c40000780c */ /* 0x000fc60003f06270 */
[----:B------:R1:W-:Y:S01]  /*0980*/  STS [R13+0xe0c], R12 ;  /* 0x000e0c0c0d007388 */ /* 0x0003e20000000800 */
[----:B0-----:R-:W-:Y:S01]  /*0990*/  LOP3.LUT R10, R3, R2, RZ, 0xfc, !PT ;  /* 0x00000002030a7212 */ /* 0x001fe200078efcff */
[----:B------:R-:W-:Y:S03]  /*09a0*/  BAR.SYNC.DEFER_BLOCKING 0x0 ;  /* 0x0000000000007b1d */ /* 0x000fe60000010000 */
[C---:B------:R-:W-:Y:S01]  /*09b0*/  ISETP.LT.AND P1, PT, R10.reuse, 0x500, !P0 ;  /* 0x000005000a00780c */ /* 0x040fe20004721270 */
[----:B------:R-:W-:-:S04]  /*09c0*/  IMAD.HI R11, R10, 0x66666667, RZ ;  /* 0x666666670a0b7827 */ /* 0x000fc800078e02ff */
[----:B------:R-:W0:Y:S01]  /*09d0*/  LDC.64 R2, c[0x0][0x238] ;  /* 0x00008e00ff027b82 */ /* 0x000e220000000a00 */
[----:B-1----:R-:W-:-:S04]  /*09e0*/  SHF.R.U32.HI R12, RZ, 0x1f, R11 ;  /* 0x0000001fff0c7819 */ /* 0x002fc8000001160b */
[----:B------:R-:W-:Y:S02]  /*09f0*/  LEA.HI.SX32 R11, R11, R12, 0x19 ;  /* 0x0000000c0b0b7211 */ /* 0x000fe400078fcaff */
[----:B------:R-:W-:-:S03]  /*0a00*/  LOP3.LUT R12, R8, 0x200, RZ, 0xfc, !PT ;  /* 0x00000200080c7812 */ /* 0x000fc600078efcff */
[----:B------:R-:W-:Y:S01]  /*0a10*/  IMAD R9, R11, -0x140, R10 ;  /* 0xfffffec00b097824 */ /* 0x000fe200078e020a */
[----:B------:R-:W-:-:S03]  /*0a20*/  SHF.R.U32.HI R13, RZ, 0x6, R12 ;  /* 0x00000006ff0d7819 */ /* 0x000fc6000001160c */
[----:B------:R-:W-:Y:S01]  /*0a30*/  IMAD R12, R9, 0xc4, R0 ;  /* 0x000000c4090c7824 */ /* 0x000fe200078e0200 */
[----:B------:R-:W-:Y:S01]  /*0a40*/  LOP3.LUT R9, R10, 0x2, RZ, 0xfc, !PT ;  /* 0x000000020a097812 */ /* 0x000fe200078efcff */
[----:B------:R-:W-:Y:S02]  /*0a50*/  LDS R4, [R14] ;  /* 0x000000000e047984 */ /* 0x000fe40000000800 */
[----:B------:R-:W-:Y:S01]  /*0a60*/  IMAD R11, R11, 0x63880, R12 ;  /* 0x000638800b0b7824 */ /* 0x000fe200078e020c */
[----:B------:R-:W-:Y:S01]  /*0a70*/  ISETP.LT.AND P0, PT, R9, 0x500, !P0 ;  /* 0x000005000900780c */ /* 0x000fe20004701270 */
[----:B------:R-:W-:Y:S01]  /*0a80*/  LDS R5, [R14+0x4] ;  /* 0x000004000e057984 */ /* 0x000fe20000000800 */
[----:B------:R-:W-:Y:S01]  /*0a90*/  LOP3.LUT R13, R13, 0xc, RZ, 0xc0, !PT ;  /* 0x0000000c0d0d7812 */ /* 0x000fe200078ec0ff */
[----:B0-----:R-:W-:Y:S02]  /*0aa0*/  IMAD.WIDE R10, R11, 0x4, R2 ;  /* 0x000000040b0a7825 */ /* 0x001fe400078e0202 */
[----:B------:R-:W-:Y:S02]  /*0ab0*/  LDS R6, [R14+0x8] ;  /* 0x000008000e067984 */ /* 0x000fe40000000800 */
[----:B------:R-:W-:-:S02]  /*0ac0*/  VIADD R13, R13, UR4 ;  /* 0x000000040d0d7c36 */ /* 0x000fc40008000000 */
[----:B------:R-:W0:Y:S03]  /*0ad0*/  LDS R7, [R14+0xc] ;  /* 0x00000c000e077984 */ /* 0x000e260000000800 */
[----:B------:R-:W-:Y:S01]  /*0ae0*/  LEA R13, R8, R13, 0x2 ;  /* 0x0000000d080d7211 */ /* 0x000fe200078e10ff */
[----:B0-----:R0:W-:Y:S02]  /*0af0*/  @P1 STG.E.128 desc[UR6][R10.64], R4 ;  /* 0x000000040a001986 */ /* 0x0011e4000c101d06 */
[----:B0-----:R-:W-:Y:S05]  /*0b00*/  @!P0 EXIT ;  /* 0x000000000000894d */ /* 0x001fea0003800000 */
[----:B0-----:R-:W-:Y:S01]  /*0b10*/  LDS R4, [R13+0x800] ;  /* 0x000800000d047984 */ /* 0x001fe20000000800 */
[----:B------:R-:W-:-:S03]  /*0b20*/  IMAD.HI R8, R9, 0x66666667, RZ ;  /* 0x6666666709087827 */ /* 0x000fc600078e02ff */
[----:B------:R-:W-:Y:S02]  /*0b30*/  LDS R5, [R13+0x804] ;  /* 0x000804000d057984 */ /* 0x000fe40000000800 */
[----:B------:R-:W-:Y:S02]  /*0b40*/  SHF.R.U32.HI R11, RZ, 0x1f, R8 ;  /* 0x0000001fff0b7819 */ /* 0x000fe40000011608 */
[----:B------:R-:W-:Y:S02]  /*0b50*/  LDS R6, [R13+0x808] ;  /* 0x000808000d067984 */ /* 0x000fe40000000800 */
[----:B------:R-:W-:Y:S02]  /*0b60*/  LEA.HI.SX32 R8, R8, R11, 0x19 ;  /* 0x0000000b08087211 */ /* 0x000fe400078fcaff */
[----:B------:R-:W0:Y:S03]  /*0b70*/  LDS R7, [R13+0x80c] ;  /* 0x00080c000d077984 */ /* 0x000e260000000800 */
[----:B------:R-:W-:-:S04]  /*0b80*/  IMAD R9, R8, -0x140, R9 ;  /* 0xfffffec008097824 */ /* 0x000fc800078e0209 */
[----:B------:R-:W-:-:S04]  /*0b90*/  IMAD R9, R9, 0xc4, R0 ;  /* 0x000000c409097824 */ /* 0x000fc800078e0200 */
[----:B------:R-:W-:-:S04]  /*0ba0*/  IMAD R9, R8, 0x63880, R9 ;  /* 0x0006388008097824 */ /* 0x000fc800078e0209 */
[----:B------:R-:W-:-:S05]  /*0bb0*/  IMAD.WIDE R2, R9, 0x4, R2 ;  /* 0x0000000409027825 */ /* 0x000fca00078e0202 */
[----:B0-----:R-:W-:Y:S01]  /*0bc0*/  STG.E.128 desc[UR6][R2.64], R4 ;  /* 0x0000000402007986 */ /* 0x001fe2000c101d06 */
[----:B------:R-:W-:Y:S05]  /*0bd0*/  EXIT ;  /* 0x000000000000794d */ /* 0x000fea0003800000 */
.L_x_0:
[----:B------:R-:W-:-:S00]  /*0be0*/  BRA `(.L_x_0) ;  /* 0xfffffffc00fc7947 */ /* 0x000fc0000383ffff */
[----:B------:R-:W-:-:S00]  /*0bf0*/  NOP ;  /* 0x0000000000007918 */ /* 0x000fc00000000000 */
        /* <DEDUP_REMOVED lines=8> */
.L_x_1:


//--------------------- .nv.global.init           --------------------------
	.section	.nv.global.init,"aw",@progbits
.nv.global.init:
	.type		_$_str,@object
	.size		_$_str,(_$_str_$_2 - _$_str)
_$_str:
        /*0000*/ 	.byte	0x5f, 0x5f, 0x43, 0x55, 0x44, 0x41, 0x5f, 0x46, 0x54, 0x5a, 0x00
	.type		_$_str_$_2,@object
	.size		_$_str_$_2,(.L_1 - _$_str_$_2)
_$_str_$_2:
        /*000b*/ 	.byte	0x5f, 0x5f, 0x43, 0x55, 0x44, 0x41, 0x5f, 0x50, 0x52, 0x45, 0x43, 0x5f, 0x53, 0x51, 0x52, 0x54
        /*001b*/ 	.byte	0x00
.L_1:


//--------------------- .nv.shared.triton_poi_fused__native_batch_norm_legit_no_training_relu_47 --------------------------
	.section	.nv.shared.triton_poi_fused__native_batch_norm_legit_no_training_relu_47,"aw",@nobits
	.sectionflags	@""
	.align	16
	.zero		1024


//--------------------- .nv.constant0.triton_poi_fused__native_batch_norm_legit_no_training_relu_47 --------------------------
	.section	.nv.constant0.triton_poi_fused__native_batch_norm_legit_no_training_relu_47,"a",@progbits
	.sectionflags	@""
	.align	4
.nv.constant0.triton_poi_fused__native_batch_norm_legit_no_training_relu_47:
	.zero		584
